	.headerflags	@"EF_CUDA_TEXMODE_UNIFIED EF_CUDA_64BIT_ADDRESS EF_CUDA_ACCELERATORS EF_CUDA_SM90 EF_CUDA_VIRTUAL_SM(EF_CUDA_SM90)"
	.elftype	@"ET_EXEC"


//--------------------- .nv.info                  --------------------------
	.section	.nv.info,"",@"SHT_CUDA_INFO"
	.align	4


	//----- nvinfo : EIATTR_REGCOUNT
	.align		4
        /*0000*/ 	.byte	0x04, 0x2f
        /*0002*/ 	.short	(.L_1 - .L_0)
	.align		4
.L_0:
        /*0004*/ 	.word	index@(triton_poi_fused_convolution_relu_22)
        /*0008*/ 	.word	0x0000000c


	//----- nvinfo : EIATTR_MIN_STACK_SIZE
	.align		4
.L_1:
        /*000c*/ 	.byte	0x04, 0x12
        /*000e*/ 	.short	(.L_3 - .L_2)
	.align		4
.L_2:
        /*0010*/ 	.word	index@(triton_poi_fused_convolution_relu_22)
        /*0014*/ 	.word	0x00000000


	//----- nvinfo : EIATTR_FRAME_SIZE
	.align		4
.L_3:
        /*0018*/ 	.byte	0x04, 0x11
        /*001a*/ 	.short	(.L_5 - .L_4)
	.align		4
.L_4:
        /*001c*/ 	.word	index@(triton_poi_fused_convolution_relu_22)
        /*0020*/ 	.word	0x00000000


	//----- nvinfo : EIATTR_MIN_STACK_SIZE
	.align		4
.L_5:
        /*0024*/ 	.byte	0x04, 0x12
        /*0026*/ 	.short	(.L_7 - .L_6)
	.align		4
.L_6:
        /*0028*/ 	.word	index@(triton_poi_fused_convolution_relu_22)
        /*002c*/ 	.word	0x00000000
.L_7:


//--------------------- .nv.info.triton_poi_fused_convolution_relu_22 --------------------------
	.section	.nv.info.triton_poi_fused_convolution_relu_22,"",@"SHT_CUDA_INFO"
	.sectionflags	@""
	.align	4


	//----- nvinfo : EIATTR_CUDA_API_VERSION
	.align		4
        /*0000*/ 	.byte	0x04, 0x37
        /*0002*/ 	.short	(.L_9 - .L_8)
.L_8:
        /*0004*/ 	.word	0x0000007c


	//----- nvinfo : EIATTR_KPARAM_INFO
	.align		4
.L_9:
        /*0008*/ 	.byte	0x04, 0x17
        /*000a*/ 	.short	(.L_11 - .L_10)
.L_10:
        /*000c*/ 	.word	0x00000000
        /*0010*/ 	.short	0x0002
        /*0012*/ 	.short	0x0010
        /*0014*/ 	.byte	0x00, 0xf0, 0x11, 0x00


	//----- nvinfo : EIATTR_KPARAM_INFO
	.align		4
.L_11:
        /*0018*/ 	.byte	0x04, 0x17
        /*001a*/ 	.short	(.L_13 - .L_12)
.L_12:
        /*001c*/ 	.word	0x00000000
        /*0020*/ 	.short	0x0001
        /*0022*/ 	.short	0x0008
        /*0024*/ 	.byte	0x00, 0xf4, 0x21, 0x00


	//----- nvinfo : EIATTR_KPARAM_INFO
	.align		4
.L_13:
        /*0028*/ 	.byte	0x04, 0x17
        /*002a*/ 	.short	(.L_15 - .L_14)
.L_14:
        /*002c*/ 	.word	0x00000000
        /*0030*/ 	.short	0x0000
        /*0032*/ 	.short	0x0000
        /*0034*/ 	.byte	0x00, 0xf4, 0x21, 0x00


	//----- nvinfo : EIATTR_SPARSE_MMA_MASK
	.align		4
.L_15:
        /*0038*/ 	.byte	0x03, 0x50
        /*003a*/ 	.short	0x0000


	//----- nvinfo : EIATTR_MAXREG_COUNT
	.align		4
        /*003c*/ 	.byte	0x03, 0x1b
        /*003e*/ 	.short	0x00ff


	//----- nvinfo : EIATTR_EXIT_INSTR_OFFSETS
	.align		4
        /*0040*/ 	.byte	0x04, 0x1c
        /*0042*/ 	.short	(.L_17 - .L_16)


	//   ....[0]....
.L_16:
        /*0044*/ 	.word	0x00000190


	//----- nvinfo : EIATTR_REQNTID
	.align		4
.L_17:
        /*0048*/ 	.byte	0x04, 0x10
        /*004a*/ 	.short	(.L_19 - .L_18)
.L_18:
        /*004c*/ 	.word	0x00000080
        /*0050*/ 	.word	0x00000001
        /*0054*/ 	.word	0x00000001


	//----- nvinfo : EIATTR_CBANK_PARAM_SIZE
	.align		4
.L_19:
        /*0058*/ 	.byte	0x03, 0x19
        /*005a*/ 	.short	0x0014


	//----- nvinfo : EIATTR_PARAM_CBANK
	.align		4
        /*005c*/ 	.byte	0x04, 0x0a
        /*005e*/ 	.short	(.L_21 - .L_20)
	.align		4
.L_20:
        /*0060*/ 	.word	index@(.nv.constant0.triton_poi_fused_convolution_relu_22)
        /*0064*/ 	.short	0x0210
        /*0066*/ 	.short	0x0014


	//----- nvinfo : EIATTR_SW_WAR
	.align		4
.L_21:
        /*0068*/ 	.byte	0x04, 0x36
        /*006a*/ 	.short	(.L_23 - .L_22)
.L_22:
        /*006c*/ 	.word	0x00000008
.L_23:


//--------------------- .nv.callgraph             --------------------------
	.section	.nv.callgraph,"",@"SHT_CUDA_CALLGRAPH"
	.align	4
	.sectionentsize	8
	.align		4
        /*0000*/ 	.word	0x00000000
	.align		4
        /*0004*/ 	.word	0xffffffff
	.align		4
        /*0008*/ 	.word	0x00000000
	.align		4
        /*000c*/ 	.word	0xfffffffe
	.align		4
        /*0010*/ 	.word	0x00000000
	.align		4
        /*0014*/ 	.word	0xfffffffd
	.align		4
        /*0018*/ 	.word	0x00000000
	.align		4
        /*001c*/ 	.word	0xfffffffc


//--------------------- .text.triton_poi_fused_convolution_relu_22 --------------------------
	.section	.text.triton_poi_fused_convolution_relu_22,"ax",@progbits
	.align	128
        .global         triton_poi_fused_convolution_relu_22
        .type           triton_poi_fused_convolution_relu_22,@function
        .size           triton_poi_fused_convolution_relu_22,(.L_x_1 - triton_poi_fused_convolution_relu_22)
        .other          triton_poi_fused_convolution_relu_22,@"STO_CUDA_ENTRY STV_DEFAULT"
triton_poi_fused_convolution_relu_22:
.text.triton_poi_fused_convolution_relu_22:
[----:B------:R-:W-:Y:S01]  /*0000*/  LDC R1, c[0x0][0x28] ;  /* 0x00000a00ff017b82 */ /* 0x000fe20000000800 */
[----:B------:R-:W1:Y:S07]  /*0010*/  S2R R0, SR_TID.X ;  /* 0x0000000000007919 */ /* 0x000e6e0000002100 */
[----:B------:R-:W2:Y:S01]  /*0020*/  LDC.64 R4, c[0x0][0x218] ;  /* 0x00008600ff047b82 */ /* 0x000ea20000000a00 */
[----:B------:R-:W-:Y:S01]  /*0030*/  ULDC.64 UR4, c[0x0][0x208] ;  /* 0x0000820000047ab9 */ /* 0x000fe20000000a00 */
[----:B------:R-:W3:Y:S06]  /*0040*/  S2R R7, SR_CTAID.X ;  /* 0x0000000000077919 */ /* 0x000eec0000002500 */
[----:B------:R-:W4:Y:S01]  /*0050*/  LDC.64 R2, c[0x0][0x210] ;  /* 0x00008400ff027b82 */ /* 0x000f220000000a00 */
[----:B-1----:R-:W-:Y:S01]  /*0060*/  IMAD.SHL.U32 R0, R0, 0x2, RZ ;  /* 0x0000000200007824 */ /* 0x002fe200078e00ff */
[----:B---3--:R-:W-:-:S04]  /*0070*/  SHF.R.S32.HI R6, RZ, 0x17, R7 ;  /* 0x00000017ff067819 */ /* 0x008fc80000011407 */
[----:B------:R-:W-:-:S05]  /*0080*/  LOP3.LUT R0, R0, 0xfe, RZ, 0xc0, !PT ;  /* 0x000000fe00007812 */ /* 0x000fca00078ec0ff */
[----:B------:R-:W-:Y:S01]  /*0090*/  IMAD R7, R7, 0x100, R0 ;  /* 0x0000010007077824 */ /* 0x000fe200078e0200 */
[----:B------:R-:W-:-:S03]  /*00a0*/  SGXT R0, R6, 0x1 ;  /* 0x000000010600781a */ /* 0x000fc60000000200 */
[----:B----4-:R-:W-:Y:S01]  /*00b0*/  IMAD.WIDE R2, R7, 0x4, R2 ;  /* 0x0000000407027825 */ /* 0x010fe200078e0202 */
[----:B------:R-:W-:-:S04]  /*00c0*/  LEA.HI R0, R0, R7, RZ, 0x4 ;  /* 0x0000000700007211 */ /* 0x000fc800078f20ff */
[----:B------:R-:W-:-:S05]  /*00d0*/  LOP3.LUT R0, R0, 0xfffffff0, RZ, 0xc0, !PT ;  /* 0xfffffff000007812 */ /* 0x000fca00078ec0ff */
[----:B------:R-:W-:Y:S02]  /*00e0*/  IMAD.IADD R9, R7, 0x1, -R0 ;  /* 0x0000000107097824 */ /* 0x000fe400078e0a00 */
[----:B------:R-:W3:Y:S02]  /*00f0*/  LDG.E.64 R6, desc[UR4][R2.64] ;  /* 0x0000000402067981 */ /* 0x000ee4000c1e1b00 */
[----:B--2---:R-:W-:-:S06]  /*0100*/  IMAD.WIDE R4, R9, 0x4, R4 ;  /* 0x0000000409047825 */ /* 0x004fcc00078e0204 */
[----:B------:R-:W3:Y:S02]  /*0110*/  LDG.E.EL.64 R4, desc[UR4][R4.64] ;  /* 0x0000000404047981 */ /* 0x000ee4000c2e1b00 */
[C---:B---3--:R-:W-:Y:S01]  /*0120*/  FSETP.GEU.AND P0, PT, R6.reuse, -R4, PT ;  /* 0x800000040600720b */ /* 0x048fe20003f0e000 */
[----:B------:R-:W-:Y:S01]  /*0130*/  FADD R6, R6, R4 ;  /* 0x0000000406067221 */ /* 0x000fe20000000000 */
[C---:B------:R-:W-:Y:S01]  /*0140*/  FADD R0, R7.reuse, R5 ;  /* 0x0000000507007221 */ /* 0x040fe20000000000 */
[----:B------:R-:W-:-:S03]  /*0150*/  FSETP.GEU.AND P1, PT, R7, -R5, PT ;  /* 0x800000050700720b */ /* 0x000fc60003f2e000 */
[----:B------:R-:W-:Y:S02]  /*0160*/  FSEL R6, R6, RZ, P0 ;  /* 0x000000ff06067208 */ /* 0x000fe40000000000 */
[----:B------:R-:W-:-:S05]  /*0170*/  FSEL R7, R0, RZ, P1 ;  /* 0x000000ff00077208 */ /* 0x000fca0000800000 */
[----:B------:R-:W-:Y:S01]  /*0180*/  STG.E.64 desc[UR4][R2.64], R6 ;  /* 0x0000000602007986 */ /* 0x000fe2000c101b04 */
[----:B------:R-:W-:Y:S05]  /*0190*/  EXIT ;  /* 0x000000000000794d */ /* 0x000fea0003800000 */
.L_x_0:
[----:B------:R-:W-:-:S00]  /*01a0*/  BRA `(.L_x_0) ;  /* 0xfffffffc00fc7947 */ /* 0x000fc0000383ffff */
[----:B------:R-:W-:-:S00]  /*01b0*/  NOP ;  /* 0x0000000000007918 */ /* 0x000fc00000000000 */
        /* <DEDUP_REMOVED lines=12> */
.L_x_1:


//--------------------- .nv.constant0.triton_poi_fused_convolution_relu_22 --------------------------
	.section	.nv.constant0.triton_poi_fused_convolution_relu_22,"a",@progbits
	.sectionflags	@""
	.align	4
.nv.constant0.triton_poi_fused_convolution_relu_22:
	.zero		548
